//
// Generated by NVIDIA NVVM Compiler
//
// Compiler Build ID: CL-36424714
// Cuda compilation tools, release 13.0, V13.0.88
// Based on NVVM 20.0.0
//

.version 9.0
.target sm_100
.address_size 64

	// .globl	add

.visible .entry add(
	.param .u32 add_param_0,
	.param .u32 add_param_1,
	.param .u64 .ptr .align 1 add_param_2,
	.param .u32 add_param_3,
	.param .u64 .ptr .align 1 add_param_4,
	.param .u32 add_param_5,
	.param .u64 .ptr .align 1 add_param_6,
	.param .u32 add_param_7,
	.param .u32 add_param_8
)
{
	.reg .pred 	%p<35>;
	.reg .b32 	%r<261>;
	.reg .b64 	%rd<33>;

	ld.param.u32 	%r97, [add_param_0];
	ld.param.u32 	%r98, [add_param_1];
	ld.param.u64 	%rd6, [add_param_2];
	ld.param.u64 	%rd7, [add_param_4];
	ld.param.u32 	%r99, [add_param_5];
	ld.param.u64 	%rd8, [add_param_6];
	ld.param.u32 	%r101, [add_param_8];
	cvta.to.global.u64 	%rd1, %rd6;
	cvta.to.global.u64 	%rd2, %rd7;
	cvta.to.global.u64 	%rd9, %rd8;
	mov.u32 	%r102, %tid.x;
	mov.u32 	%r103, %ctaid.x;
	mov.u32 	%r104, %ntid.x;
	mad.lo.s32 	%r105, %r103, %r104, %r102;
	mul.lo.s32 	%r106, %r101, %r105;
	mul.wide.s32 	%rd10, %r106, 4;
	add.s64 	%rd3, %rd9, %rd10;
	mov.b32 	%r259, 0;
	st.global.u32 	[%rd3], %r259;
	st.global.u32 	[%rd3+4], %r259;
	mul.lo.s32 	%r208, %r105, %r97;
	min.s32 	%r107, %r97, %r99;
	setp.lt.s32 	%p1, %r107, 1;
	mov.u32 	%r260, %r259;
	@%p1 bra 	$L__BB0_43;
	and.b32  	%r2, %r99, 7;
	add.s32 	%r3, %r2, -1;
	and.b32  	%r4, %r99, 3;
	and.b32  	%r5, %r99, 2147483640;
	and.b32  	%r6, %r99, 1;
	add.s32 	%r7, %r208, %r97;
	mov.b32 	%r260, 0;
	mov.u32 	%r259, %r260;
$L__BB0_2:
	setp.lt.u32 	%p2, %r99, 8;
	mov.b32 	%r245, 0;
	mov.u32 	%r215, %r245;
	mov.u32 	%r214, %r245;
	@%p2 bra 	$L__BB0_21;
	mov.b32 	%r211, 0;
	mov.u32 	%r215, %r211;
	mov.u32 	%r214, %r211;
$L__BB0_4:
	.pragma "nounroll";
	and.b32  	%r112, %r211, 24;
	shr.u32 	%r113, %r208, %r112;
	and.b32  	%r114, %r113, 1;
	setp.eq.b32 	%p3, %r114, 1;
	not.pred 	%p4, %p3;
	mul.wide.u32 	%rd11, %r211, 4;
	add.s64 	%rd4, %rd2, %rd11;
	add.s64 	%rd5, %rd1, %rd11;
	@%p4 bra 	$L__BB0_6;
	ld.global.u32 	%r115, [%rd4];
	add.s32 	%r214, %r115, %r214;
	ld.global.u32 	%r116, [%rd5];
	add.s32 	%r215, %r116, %r215;
$L__BB0_6:
	add.s32 	%r117, %r211, 1;
	and.b32  	%r118, %r117, 25;
	shr.u32 	%r119, %r208, %r118;
	and.b32  	%r120, %r119, 1;
	setp.eq.b32 	%p5, %r120, 1;
	not.pred 	%p6, %p5;
	@%p6 bra 	$L__BB0_8;
	ld.global.u32 	%r121, [%rd4+4];
	add.s32 	%r214, %r121, %r214;
	ld.global.u32 	%r122, [%rd5+4];
	add.s32 	%r215, %r122, %r215;
$L__BB0_8:
	add.s32 	%r123, %r211, 2;
	and.b32  	%r124, %r123, 26;
	shr.u32 	%r125, %r208, %r124;
	and.b32  	%r126, %r125, 1;
	setp.eq.b32 	%p7, %r126, 1;
	not.pred 	%p8, %p7;
	@%p8 bra 	$L__BB0_10;
	ld.global.u32 	%r127, [%rd4+8];
	add.s32 	%r214, %r127, %r214;
	ld.global.u32 	%r128, [%rd5+8];
	add.s32 	%r215, %r128, %r215;
$L__BB0_10:
	add.s32 	%r129, %r211, 3;
	and.b32  	%r130, %r129, 27;
	shr.u32 	%r131, %r208, %r130;
	and.b32  	%r132, %r131, 1;
	setp.eq.b32 	%p9, %r132, 1;
	not.pred 	%p10, %p9;
	@%p10 bra 	$L__BB0_12;
	ld.global.u32 	%r133, [%rd4+12];
	add.s32 	%r214, %r133, %r214;
	ld.global.u32 	%r134, [%rd5+12];
	add.s32 	%r215, %r134, %r215;
$L__BB0_12:
	add.s32 	%r135, %r211, 4;
	and.b32  	%r136, %r135, 28;
	shr.u32 	%r137, %r208, %r136;
	and.b32  	%r138, %r137, 1;
	setp.eq.b32 	%p11, %r138, 1;
	not.pred 	%p12, %p11;
	@%p12 bra 	$L__BB0_14;
	ld.global.u32 	%r139, [%rd4+16];
	add.s32 	%r214, %r139, %r214;
	ld.global.u32 	%r140, [%rd5+16];
	add.s32 	%r215, %r140, %r215;
$L__BB0_14:
	add.s32 	%r141, %r211, 5;
	and.b32  	%r142, %r141, 29;
	shr.u32 	%r143, %r208, %r142;
	and.b32  	%r144, %r143, 1;
	setp.eq.b32 	%p13, %r144, 1;
	not.pred 	%p14, %p13;
	@%p14 bra 	$L__BB0_16;
	ld.global.u32 	%r145, [%rd4+20];
	add.s32 	%r214, %r145, %r214;
	ld.global.u32 	%r146, [%rd5+20];
	add.s32 	%r215, %r146, %r215;
$L__BB0_16:
	add.s32 	%r147, %r211, 6;
	and.b32  	%r148, %r147, 30;
	shr.u32 	%r149, %r208, %r148;
	and.b32  	%r150, %r149, 1;
	setp.eq.b32 	%p15, %r150, 1;
	not.pred 	%p16, %p15;
	@%p16 bra 	$L__BB0_18;
	ld.global.u32 	%r151, [%rd4+24];
	add.s32 	%r214, %r151, %r214;
	ld.global.u32 	%r152, [%rd5+24];
	add.s32 	%r215, %r152, %r215;
$L__BB0_18:
	add.s32 	%r153, %r211, 7;
	and.b32  	%r154, %r153, 31;
	mov.b32 	%r155, 1;
	shl.b32 	%r156, %r155, %r154;
	and.b32  	%r157, %r156, %r208;
	setp.lt.s32 	%p17, %r157, 1;
	@%p17 bra 	$L__BB0_20;
	ld.global.u32 	%r158, [%rd4+28];
	add.s32 	%r214, %r158, %r214;
	ld.global.u32 	%r159, [%rd5+28];
	add.s32 	%r215, %r159, %r215;
$L__BB0_20:
	add.s32 	%r211, %r211, 8;
	setp.ne.s32 	%p18, %r211, %r5;
	mov.u32 	%r245, %r5;
	@%p18 bra 	$L__BB0_4;
$L__BB0_21:
	setp.eq.s32 	%p19, %r2, 0;
	@%p19 bra 	$L__BB0_42;
	setp.lt.u32 	%p20, %r3, 3;
	@%p20 bra 	$L__BB0_32;
	and.b32  	%r161, %r245, 31;
	mov.b32 	%r162, 1;
	shl.b32 	%r163, %r162, %r161;
	and.b32  	%r164, %r163, %r208;
	setp.lt.s32 	%p21, %r164, 1;
	@%p21 bra 	$L__BB0_25;
	mul.wide.u32 	%rd12, %r245, 4;
	add.s64 	%rd13, %rd2, %rd12;
	ld.global.u32 	%r165, [%rd13];
	add.s32 	%r214, %r165, %r214;
	add.s64 	%rd14, %rd1, %rd12;
	ld.global.u32 	%r166, [%rd14];
	add.s32 	%r215, %r166, %r215;
$L__BB0_25:
	add.s32 	%r167, %r245, 1;
	and.b32  	%r168, %r167, 31;
	mov.b32 	%r169, 1;
	shl.b32 	%r170, %r169, %r168;
	and.b32  	%r171, %r170, %r208;
	setp.lt.s32 	%p22, %r171, 1;
	@%p22 bra 	$L__BB0_27;
	mul.wide.u32 	%rd15, %r245, 4;
	add.s64 	%rd16, %rd2, %rd15;
	ld.global.u32 	%r172, [%rd16+4];
	add.s32 	%r214, %r172, %r214;
	add.s64 	%rd17, %rd1, %rd15;
	ld.global.u32 	%r173, [%rd17+4];
	add.s32 	%r215, %r173, %r215;
$L__BB0_27:
	add.s32 	%r174, %r245, 2;
	and.b32  	%r175, %r174, 31;
	mov.b32 	%r176, 1;
	shl.b32 	%r177, %r176, %r175;
	and.b32  	%r178, %r177, %r208;
	setp.lt.s32 	%p23, %r178, 1;
	@%p23 bra 	$L__BB0_29;
	mul.wide.u32 	%rd18, %r245, 4;
	add.s64 	%rd19, %rd2, %rd18;
	ld.global.u32 	%r179, [%rd19+8];
	add.s32 	%r214, %r179, %r214;
	add.s64 	%rd20, %rd1, %rd18;
	ld.global.u32 	%r180, [%rd20+8];
	add.s32 	%r215, %r180, %r215;
$L__BB0_29:
	add.s32 	%r181, %r245, 3;
	and.b32  	%r182, %r181, 31;
	mov.b32 	%r183, 1;
	shl.b32 	%r184, %r183, %r182;
	and.b32  	%r185, %r184, %r208;
	setp.lt.s32 	%p24, %r185, 1;
	@%p24 bra 	$L__BB0_31;
	mul.wide.u32 	%rd21, %r245, 4;
	add.s64 	%rd22, %rd2, %rd21;
	ld.global.u32 	%r186, [%rd22+12];
	add.s32 	%r214, %r186, %r214;
	add.s64 	%rd23, %rd1, %rd21;
	ld.global.u32 	%r187, [%rd23+12];
	add.s32 	%r215, %r187, %r215;
$L__BB0_31:
	add.s32 	%r245, %r245, 4;
$L__BB0_32:
	setp.eq.s32 	%p25, %r4, 0;
	@%p25 bra 	$L__BB0_42;
	setp.eq.s32 	%p26, %r4, 1;
	@%p26 bra 	$L__BB0_39;
	and.b32  	%r189, %r245, 31;
	mov.b32 	%r190, 1;
	shl.b32 	%r191, %r190, %r189;
	and.b32  	%r192, %r191, %r208;
	setp.lt.s32 	%p27, %r192, 1;
	@%p27 bra 	$L__BB0_36;
	mul.wide.u32 	%rd24, %r245, 4;
	add.s64 	%rd25, %rd2, %rd24;
	ld.global.u32 	%r193, [%rd25];
	add.s32 	%r214, %r193, %r214;
	add.s64 	%rd26, %rd1, %rd24;
	ld.global.u32 	%r194, [%rd26];
	add.s32 	%r215, %r194, %r215;
$L__BB0_36:
	add.s32 	%r195, %r245, 1;
	and.b32  	%r196, %r195, 31;
	mov.b32 	%r197, 1;
	shl.b32 	%r198, %r197, %r196;
	and.b32  	%r199, %r198, %r208;
	setp.lt.s32 	%p28, %r199, 1;
	@%p28 bra 	$L__BB0_38;
	mul.wide.u32 	%rd27, %r245, 4;
	add.s64 	%rd28, %rd2, %rd27;
	ld.global.u32 	%r200, [%rd28+4];
	add.s32 	%r214, %r200, %r214;
	add.s64 	%rd29, %rd1, %rd27;
	ld.global.u32 	%r201, [%rd29+4];
	add.s32 	%r215, %r201, %r215;
$L__BB0_38:
	add.s32 	%r245, %r245, 2;
$L__BB0_39:
	setp.eq.s32 	%p29, %r6, 0;
	@%p29 bra 	$L__BB0_42;
	and.b32  	%r202, %r245, 31;
	mov.b32 	%r203, 1;
	shl.b32 	%r204, %r203, %r202;
	and.b32  	%r205, %r204, %r208;
	setp.lt.s32 	%p30, %r205, 1;
	@%p30 bra 	$L__BB0_42;
	mul.wide.u32 	%rd30, %r245, 4;
	add.s64 	%rd31, %rd2, %rd30;
	ld.global.u32 	%r206, [%rd31];
	add.s32 	%r214, %r206, %r214;
	add.s64 	%rd32, %rd1, %rd30;
	ld.global.u32 	%r207, [%rd32];
	add.s32 	%r215, %r207, %r215;
$L__BB0_42:
	setp.le.s32 	%p31, %r215, %r98;
	setp.gt.s32 	%p32, %r214, %r260;
	and.pred  	%p33, %p31, %p32;
	selp.b32 	%r259, %r208, %r259, %p33;
	selp.b32 	%r260, %r214, %r260, %p33;
	add.s32 	%r208, %r208, 1;
	setp.lt.s32 	%p34, %r208, %r7;
	@%p34 bra 	$L__BB0_2;
$L__BB0_43:
	st.global.u32 	[%rd3], %r259;
	st.global.u32 	[%rd3+4], %r260;
	ret;

}


// ===== COMPILED SASS (sm_100) =====

	.target	sm_100

	.elftype	@"ET_EXEC"


//--------------------- .note.nv.tkinfo           --------------------------
	.section	.note.nv.tkinfo,"",@"SHT_NOTE"
	.sectionflags	@"SHF_NOTE_NV_TKINFO"
	.tkinfo
        /*0018*/ 	.word	0x00000002
        /*0030*/ 	.string	""
        /*0030*/ 	.string	"ptxas"
        /*0030*/ 	.string	"Cuda compilation tools, release 13.0, V13.0.88"
        /*0030*/ 	.string	"Build cuda_13.0.r13.0/compiler.36424714_0"
        /*0030*/ 	.string	"-arch sm_100 -m 64 "



//--------------------- .note.nv.cuinfo           --------------------------
	.section	.note.nv.cuinfo,"",@"SHT_NOTE"
	.sectionflags	@"SHF_NOTE_NV_CUINFO"
        /*0018*/ 	.short	0x0002
        /*001a*/ 	.short	0x0064
        /*001c*/ 	.short	0x0082
	.zero		2


//--------------------- .nv.info                  --------------------------
	.section	.nv.info,"",@"SHT_CUDA_INFO"
	.align	4


	//----- nvinfo : EIATTR_REGCOUNT
	.align		4
        /*0000*/ 	.byte	0x04, 0x2f
        /*0002*/ 	.short	(.L_1 - .L_0)
	.align		4
.L_0:
        /*0004*/ 	.word	index@(add)
        /*0008*/ 	.word	0x0000001f


	//----- nvinfo : EIATTR_FRAME_SIZE
	.align		4
.L_1:
        /*000c*/ 	.byte	0x04, 0x11
        /*000e*/ 	.short	(.L_3 - .L_2)
	.align		4
.L_2:
        /*0010*/ 	.word	index@(add)
        /*0014*/ 	.word	0x00000000


	//----- nvinfo : EIATTR_MIN_STACK_SIZE
	.align		4
.L_3:
        /*0018*/ 	.byte	0x04, 0x12
        /*001a*/ 	.short	(.L_5 - .L_4)
	.align		4
.L_4:
        /*001c*/ 	.word	index@(add)
        /*0020*/ 	.word	0x00000000
.L_5:


//--------------------- .nv.compat                --------------------------
	.section	.nv.compat,"",@"SHT_CUDA_COMPAT_INFO"
	.align	4
        /*0000*/ 	.byte	0x02, 0x09, 0x00, 0x00, 0x02, 0x02, 0x01, 0x00, 0x02, 0x05, 0x05, 0x00, 0x03, 0x07, 0x01, 0x01
        /*0010*/ 	.byte	0x02, 0x03, 0x00, 0x00, 0x02, 0x06, 0x01, 0x00, 0x04, 0x0b, 0x08, 0x00, 0x09, 0x00, 0x00, 0x00
        /*0020*/ 	.byte	0x00, 0x00, 0x00, 0x00


//--------------------- .nv.info.add              --------------------------
	.section	.nv.info.add,"",@"SHT_CUDA_INFO"
	.sectionflags	@""
	.align	4


	//----- nvinfo : EIATTR_CUDA_API_VERSION
	.align		4
        /*0000*/ 	.byte	0x04, 0x37
        /*0002*/ 	.short	(.L_7 - .L_6)
.L_6:
        /*0004*/ 	.word	0x00000082


	//----- nvinfo : EIATTR_KPARAM_INFO
	.align		4
.L_7:
        /*0008*/ 	.byte	0x04, 0x17
        /*000a*/ 	.short	(.L_9 - .L_8)
.L_8:
        /*000c*/ 	.word	0x00000000
        /*0010*/ 	.short	0x0008
        /*0012*/ 	.short	0x0034
        /*0014*/ 	.byte	0x00, 0xf0, 0x11, 0x00


	//----- nvinfo : EIATTR_KPARAM_INFO
	.align		4
.L_9:
        /*0018*/ 	.byte	0x04, 0x17
        /*001a*/ 	.short	(.L_11 - .L_10)
.L_10:
        /*001c*/ 	.word	0x00000000
        /*0020*/ 	.short	0x0007
        /*0022*/ 	.short	0x0030
        /*0024*/ 	.byte	0x00, 0xf0, 0x11, 0x00


	//----- nvinfo : EIATTR_KPARAM_INFO
	.align		4
.L_11:
        /*0028*/ 	.byte	0x04, 0x17
        /*002a*/ 	.short	(.L_13 - .L_12)
.L_12:
        /*002c*/ 	.word	0x00000000
        /*0030*/ 	.short	0x0006
        /*0032*/ 	.short	0x0028
        /*0034*/ 	.byte	0x00, 0xf5, 0x21, 0x00


	//----- nvinfo : EIATTR_KPARAM_INFO
	.align		4
.L_13:
        /*0038*/ 	.byte	0x04, 0x17
        /*003a*/ 	.short	(.L_15 - .L_14)
.L_14:
        /*003c*/ 	.word	0x00000000
        /*0040*/ 	.short	0x0005
        /*0042*/ 	.short	0x0020
        /*0044*/ 	.byte	0x00, 0xf0, 0x11, 0x00


	//----- nvinfo : EIATTR_KPARAM_INFO
	.align		4
.L_15:
        /*0048*/ 	.byte	0x04, 0x17
        /*004a*/ 	.short	(.L_17 - .L_16)
.L_16:
        /*004c*/ 	.word	0x00000000
        /*0050*/ 	.short	0x0004
        /*0052*/ 	.short	0x0018
        /*0054*/ 	.byte	0x00, 0xf5, 0x21, 0x00


	//----- nvinfo : EIATTR_KPARAM_INFO
	.align		4
.L_17:
        /*0058*/ 	.byte	0x04, 0x17
        /*005a*/ 	.short	(.L_19 - .L_18)
.L_18:
        /*005c*/ 	.word	0x00000000
        /*0060*/ 	.short	0x0003
        /*0062*/ 	.short	0x0010
        /*0064*/ 	.byte	0x00, 0xf0, 0x11, 0x00


	//----- nvinfo : EIATTR_KPARAM_INFO
	.align		4
.L_19:
        /*0068*/ 	.byte	0x04, 0x17
        /*006a*/ 	.short	(.L_21 - .L_20)
.L_20:
        /*006c*/ 	.word	0x00000000
        /*0070*/ 	.short	0x0002
        /*0072*/ 	.short	0x0008
        /*0074*/ 	.byte	0x00, 0xf5, 0x21, 0x00


	//----- nvinfo : EIATTR_KPARAM_INFO
	.align		4
.L_21:
        /*0078*/ 	.byte	0x04, 0x17
        /*007a*/ 	.short	(.L_23 - .L_22)
.L_22:
        /*007c*/ 	.word	0x00000000
        /*0080*/ 	.short	0x0001
        /*0082*/ 	.short	0x0004
        /*0084*/ 	.byte	0x00, 0xf0, 0x11, 0x00


	//----- nvinfo : EIATTR_KPARAM_INFO
	.align		4
.L_23:
        /*0088*/ 	.byte	0x04, 0x17
        /*008a*/ 	.short	(.L_25 - .L_24)
.L_24:
        /*008c*/ 	.word	0x00000000
        /*0090*/ 	.short	0x0000
        /*0092*/ 	.short	0x0000
        /*0094*/ 	.byte	0x00, 0xf0, 0x11, 0x00


	//----- nvinfo : EIATTR_SPARSE_MMA_MASK
	.align		4
.L_25:
        /*0098*/ 	.byte	0x03, 0x50
        /*009a*/ 	.short	0x0000


	//----- nvinfo : EIATTR_MAXREG_COUNT
	.align		4
        /*009c*/ 	.byte	0x03, 0x1b
        /*009e*/ 	.short	0x00ff


	//----- nvinfo : EIATTR_MERCURY_ISA_VERSION
	.align		4
        /*00a0*/ 	.byte	0x03, 0x5f
        /*00a2*/ 	.short	0x0101


	//----- nvinfo : EIATTR_VRC_CTA_INIT_COUNT
	.align		4
        /*00a4*/ 	.byte	0x02, 0x4a
	.zero		1
	.zero		1


	//----- nvinfo : EIATTR_EXIT_INSTR_OFFSETS
	.align		4
        /*00a8*/ 	.byte	0x04, 0x1c
        /*00aa*/ 	.short	(.L_27 - .L_26)


	//   ....[0]....
.L_26:
        /*00ac*/ 	.word	0x00000e30


	//----- nvinfo : EIATTR_CRS_STACK_SIZE
	.align		4
.L_27:
        /*00b0*/ 	.byte	0x04, 0x1e
        /*00b2*/ 	.short	(.L_29 - .L_28)
.L_28:
        /*00b4*/ 	.word	0x00000000


	//----- nvinfo : EIATTR_CBANK_PARAM_SIZE
	.align		4
.L_29:
        /*00b8*/ 	.byte	0x03, 0x19
        /*00ba*/ 	.short	0x0038


	//----- nvinfo : EIATTR_PARAM_CBANK
	.align		4
        /*00bc*/ 	.byte	0x04, 0x0a
        /*00be*/ 	.short	(.L_31 - .L_30)
	.align		4
.L_30:
        /*00c0*/ 	.word	index@(.nv.constant0.add)
        /*00c4*/ 	.short	0x0380
        /*00c6*/ 	.short	0x0038


	//----- nvinfo : EIATTR_SW_WAR
	.align		4
.L_31:
        /*00c8*/ 	.byte	0x04, 0x36
        /*00ca*/ 	.short	(.L_33 - .L_32)
.L_32:
        /*00cc*/ 	.word	0x00000008
.L_33:


//--------------------- .nv.callgraph             --------------------------
	.section	.nv.callgraph,"",@"SHT_CUDA_CALLGRAPH"
	.align	4
	.sectionentsize	8
	.align		4
        /*0000*/ 	.word	0x00000000
	.align		4
        /*0004*/ 	.word	0xffffffff
	.align		4
        /*0008*/ 	.word	0x00000000
	.align		4
        /*000c*/ 	.word	0xfffffffe
	.align		4
        /*0010*/ 	.word	0x00000000
	.align		4
        /*0014*/ 	.word	0xfffffffd
	.align		4
        /*0018*/ 	.word	0x00000000
	.align		4
        /*001c*/ 	.word	0xfffffffc


//--------------------- .text.add                 --------------------------
	.section	.text.add,"ax",@progbits
	.align	128
        .global         add
        .type           add,@function
        .size           add,(.L_x_9 - add)
        .other          add,@"STO_CUDA_ENTRY STV_DEFAULT"
add:
.text.add:
[----:B------:R-:W-:Y:S01]  /*0000*/  LDC R1, c[0x0][0x37c] ;  /* 0x0000df00ff017b82 */ /* 0x000fe20000000800 */
[----:B------:R-:W0:Y:S07]  /*0010*/  S2R R3, SR_TID.X ;  /* 0x0000000000037919 */ /* 0x000e2e0000002100 */
[----:B------:R-:W0:Y:S01]  /*0020*/  S2UR UR4, SR_CTAID.X ;  /* 0x00000000000479c3 */ /* 0x000e220000002500 */
[----:B------:R-:W1:Y:S01]  /*0030*/  LDCU UR5, c[0x0][0x3b4] ;  /* 0x00007680ff0577ac */ /* 0x000e620008000800 */
[----:B------:R-:W-:Y:S01]  /*0040*/  IMAD.MOV.U32 R2, RZ, RZ, RZ ;  /* 0x000000ffff027224 */ /* 0x000fe200078e00ff */
[----:B------:R-:W2:Y:S05]  /*0050*/  LDCU.64 UR8, c[0x0][0x358] ;  /* 0x00006b00ff0877ac */ /* 0x000eaa0008000a00 */
[----:B------:R-:W0:Y:S01]  /*0060*/  LDC R0, c[0x0][0x360] ;  /* 0x0000d800ff007b82 */ /* 0x000e220000000800 */
[----:B------:R-:W3:Y:S07]  /*0070*/  LDCU UR10, c[0x0][0x380] ;  /* 0x00007000ff0a77ac */ /* 0x000eee0008000800 */
[----:B------:R-:W4:Y:S01]  /*0080*/  LDC.64 R8, c[0x0][0x3a8] ;  /* 0x0000ea00ff087b82 */ /* 0x000f220000000a00 */
[----:B0-----:R-:W-:Y:S01]  /*0090*/  IMAD R3, R0, UR4, R3 ;  /* 0x0000000400037c24 */ /* 0x001fe2000f8e0203 */
[----:B------:R-:W3:Y:S01]  /*00a0*/  LDCU UR4, c[0x0][0x3a0] ;  /* 0x00007400ff0477ac */ /* 0x000ee20008000800 */
[----:B------:R-:W-:-:S02]  /*00b0*/  IMAD.MOV.U32 R0, RZ, RZ, RZ ;  /* 0x000000ffff007224 */ /* 0x000fc400078e00ff */
[----:B-1----:R-:W-:-:S04]  /*00c0*/  IMAD R5, R3, UR5, RZ ;  /* 0x0000000503057c24 */ /* 0x002fc8000f8e02ff */
[----:B----4-:R-:W-:-:S05]  /*00d0*/  IMAD.WIDE R8, R5, 0x4, R8 ;  /* 0x0000000405087825 */ /* 0x010fca00078e0208 */
[----:B--2---:R0:W-:Y:S04]  /*00e0*/  STG.E desc[UR8][R8.64], RZ ;  /* 0x000000ff08007986 */ /* 0x0041e8000c101908 */
[----:B------:R0:W-:Y:S01]  /*00f0*/  STG.E desc[UR8][R8.64+0x4], RZ ;  /* 0x000004ff08007986 */ /* 0x0001e2000c101908 */
[----:B---3--:R-:W-:-:S04]  /*0100*/  UISETP.LT.AND UP0, UPT, UR10, UR4, UPT ;  /* 0x000000040a00728c */ /* 0x008fc8000bf01270 */
[----:B------:R-:W-:-:S04]  /*0110*/  USEL UR5, UR10, UR4, UP0 ;  /* 0x000000040a057287 */ /* 0x000fc80008000000 */
[----:B------:R-:W-:-:S09]  /*0120*/  UISETP.GE.AND UP0, UPT, UR5, 0x1, UPT ;  /* 0x000000010500788c */ /* 0x000fd2000bf06270 */
[----:B0-----:R-:W-:Y:S05]  /*0130*/  BRA.U !UP0, `(.L_x_0) ;  /* 0x0000000d08347547 */ /* 0x001fea000b800000 */
[----:B------:R-:W-:Y:S01]  /*0140*/  ULOP3.LUT UR5, UR4, 0x7, URZ, 0xc0, !UPT ;  /* 0x0000000704057892 */ /* 0x000fe2000f8ec0ff */
[----:B------:R-:W-:Y:S01]  /*0150*/  IMAD R3, R3, UR10, RZ ;  /* 0x0000000a03037c24 */ /* 0x000fe2000f8e02ff */
[----:B------:R-:W-:Y:S01]  /*0160*/  BSSY.RECONVERGENT B0, `(.L_x_0) ;  /* 0x00000ca000007945 */ /* 0x000fe20003800200 */
[----:B------:R-:W-:Y:S01]  /*0170*/  IMAD.MOV.U32 R2, RZ, RZ, RZ ;  /* 0x000000ffff027224 */ /* 0x000fe200078e00ff */
[----:B------:R-:W-:Y:S01]  /*0180*/  UIADD3 UR6, UPT, UPT, UR5, -0x1, URZ ;  /* 0xffffffff05067890 */ /* 0x000fe2000fffe0ff */
[----:B------:R-:W-:Y:S01]  /*0190*/  IMAD.MOV.U32 R0, RZ, RZ, RZ ;  /* 0x000000ffff007224 */ /* 0x000fe200078e00ff */
[----:B------:R-:W-:Y:S01]  /*01a0*/  ULOP3.LUT UR7, UR4, 0x3, URZ, 0xc0, !UPT ;  /* 0x0000000304077892 */ /* 0x000fe2000f8ec0ff */
[----:B------:R-:W-:Y:S01]  /*01b0*/  VIADD R4, R3, UR10 ;  /* 0x0000000a03047c36 */ /* 0x000fe20008000000 */
[----:B------:R-:W-:Y:S02]  /*01c0*/  ULOP3.LUT UR4, UR4, 0x7ffffff8, URZ, 0xc0, !UPT ;  /* 0x7ffffff804047892 */ /* 0x000fe4000f8ec0ff */
[----:B------:R-:W-:-:S11]  /*01d0*/  UISETP.GE.U32.AND UP0, UPT, UR6, 0x3, UPT ;  /* 0x000000030600788c */ /* 0x000fd6000bf06070 */
.L_x_7:
[----:B------:R-:W0:Y:S01]  /*01e0*/  LDCU UR6, c[0x0][0x3a0] ;  /* 0x00007400ff0677ac */ /* 0x000e220008000800 */
[----:B------:R-:W-:Y:S02]  /*01f0*/  HFMA2 R25, -RZ, RZ, 0, 0 ;  /* 0x00000000ff197431 */ /* 0x000fe400000001ff */
[----:B------:R-:W-:Y:S02]  /*0200*/  IMAD.MOV.U32 R5, RZ, RZ, RZ ;  /* 0x000000ffff057224 */ /* 0x000fe400078e00ff */
[----:B------:R-:W-:Y:S01]  /*0210*/  IMAD.MOV.U32 R7, RZ, RZ, RZ ;  /* 0x000000ffff077224 */ /* 0x000fe200078e00ff */
[----:B0-----:R-:W-:-:S09]  /*0220*/  UISETP.GE.U32.AND UP1, UPT, UR6, 0x8, UPT ;  /* 0x000000080600788c */ /* 0x001fd2000bf26070 */
[----:B------:R-:W-:Y:S05]  /*0230*/  BRA.U !UP1, `(.L_x_1) ;  /* 0x0000000509487547 */ /* 0x000fea000b800000 */
[----:B------:R-:W0:Y:S01]  /*0240*/  LDC.64 R10, c[0x0][0x398] ;  /* 0x0000e600ff0a7b82 */ /* 0x000e220000000a00 */
[----:B------:R-:W-:Y:S01]  /*0250*/  IMAD.MOV.U32 R19, RZ, RZ, RZ ;  /* 0x000000ffff137224 */ /* 0x000fe200078e00ff */
[----:B------:R-:W-:Y:S01]  /*0260*/  MOV R7, RZ ;  /* 0x000000ff00077202 */ /* 0x000fe20000000f00 */
[----:B------:R-:W-:-:S05]  /*0270*/  IMAD.MOV.U32 R5, RZ, RZ, RZ ;  /* 0x000000ffff057224 */ /* 0x000fca00078e00ff */
[----:B------:R-:W1:Y:S02]  /*0280*/  LDC.64 R12, c[0x0][0x388] ;  /* 0x0000e200ff0c7b82 */ /* 0x000e640000000a00 */
.L_x_2:
[C---:B------:R-:W-:Y:S01]  /*0290*/  VIADD R14, R19.reuse, 0x1 ;  /* 0x00000001130e7836 */ /* 0x040fe20000000000 */
[C---:B------:R-:W-:Y:S01]  /*02a0*/  LOP3.LUT R6, R19.reuse, 0x18, RZ, 0xc0, !PT ;  /* 0x0000001813067812 */ /* 0x040fe200078ec0ff */
[----:B------:R-:W-:-:S03]  /*02b0*/  VIADD R15, R19, 0x2 ;  /* 0x00000002130f7836 */ /* 0x000fc60000000000 */
[--C-:B------:R-:W-:Y:S02]  /*02c0*/  SHF.R.U32.HI R6, RZ, R6, R3.reuse ;  /* 0x00000006ff067219 */ /* 0x100fe40000011603 */
[----:B------:R-:W-:Y:S02]  /*02d0*/  LOP3.LUT R14, R14, 0x19, RZ, 0xc0, !PT ;  /* 0x000000190e0e7812 */ /* 0x000fe400078ec0ff */
[----:B------:R-:W-:Y:S01]  /*02e0*/  LOP3.LUT R16, R15, 0x1a, RZ, 0xc0, !PT ;  /* 0x0000001a0f107812 */ /* 0x000fe200078ec0ff */
[----:B------:R-:W-:Y:S01]  /*02f0*/  VIADD R15, R19, 0x3 ;  /* 0x00000003130f7836 */ /* 0x000fe20000000000 */
[----:B------:R-:W-:Y:S02]  /*0300*/  LOP3.LUT R6, R6, 0x1, RZ, 0xc0, !PT ;  /* 0x0000000106067812 */ /* 0x000fe400078ec0ff */
[--C-:B------:R-:W-:Y:S02]  /*0310*/  SHF.R.U32.HI R14, RZ, R14, R3.reuse ;  /* 0x0000000eff0e7219 */ /* 0x100fe40000011603 */
[----:B------:R-:W-:-:S02]  /*0320*/  SHF.R.U32.HI R16, RZ, R16, R3 ;  /* 0x00000010ff107219 */ /* 0x000fc40000011603 */
[----:B------:R-:W-:Y:S02]  /*0330*/  ISETP.NE.U32.AND P6, PT, R6, 0x1, PT ;  /* 0x000000010600780c */ /* 0x000fe40003fc5070 */
[----:B------:R-:W-:Y:S02]  /*0340*/  LOP3.LUT R14, R14, 0x1, RZ, 0xc0, !PT ;  /* 0x000000010e0e7812 */ /* 0x000fe400078ec0ff */
[----:B------:R-:W-:Y:S02]  /*0350*/  LOP3.LUT R6, R15, 0x1b, RZ, 0xc0, !PT ;  /* 0x0000001b0f067812 */ /* 0x000fe400078ec0ff */
[----:B------:R-:W-:Y:S02]  /*0360*/  LOP3.LUT R16, R16, 0x1, RZ, 0xc0, !PT ;  /* 0x0000000110107812 */ /* 0x000fe400078ec0ff */
[----:B------:R-:W-:Y:S01]  /*0370*/  ISETP.NE.U32.AND P0, PT, R14, 0x1, PT ;  /* 0x000000010e00780c */ /* 0x000fe20003f05070 */
[----:B-1----:R-:W-:Y:S01]  /*0380*/  IMAD.WIDE.U32 R14, R19, 0x4, R12 ;  /* 0x00000004130e7825 */ /* 0x002fe200078e000c */
[----:B------:R-:W-:-:S02]  /*0390*/  SHF.R.U32.HI R6, RZ, R6, R3 ;  /* 0x00000006ff067219 */ /* 0x000fc40000011603 */
[----:B------:R-:W-:Y:S01]  /*03a0*/  ISETP.NE.U32.AND P1, PT, R16, 0x1, PT ;  /* 0x000000011000780c */ /* 0x000fe20003f25070 */
[C---:B0-----:R-:W-:Y:S01]  /*03b0*/  IMAD.WIDE.U32 R16, R19.reuse, 0x4, R10 ;  /* 0x0000000413107825 */ /* 0x041fe200078e000a */
[----:B------:R-:W-:Y:S01]  /*03c0*/  LOP3.LUT R6, R6, 0x1, RZ, 0xc0, !PT ;  /* 0x0000000106067812 */ /* 0x000fe200078ec0ff */
[----:B------:R-:W2:Y:S03]  /*03d0*/  @!P6 LDG.E R28, desc[UR8][R14.64] ;  /* 0x000000080e1ce981 */ /* 0x000ea6000c1e1900 */
[----:B------:R-:W-:Y:S01]  /*03e0*/  ISETP.NE.U32.AND P2, PT, R6, 0x1, PT ;  /* 0x000000010600780c */ /* 0x000fe20003f45070 */
[----:B------:R-:W3:Y:S04]  /*03f0*/  @!P6 LDG.E R26, desc[UR8][R16.64] ;  /* 0x00000008101ae981 */ /* 0x000ee8000c1e1900 */
[----:B------:R-:W4:Y:S04]  /*0400*/  @!P0 LDG.E R24, desc[UR8][R16.64+0x4] ;  /* 0x0000040810188981 */ /* 0x000f28000c1e1900 */
[----:B------:R-:W5:Y:S04]  /*0410*/  @!P0 LDG.E R22, desc[UR8][R14.64+0x4] ;  /* 0x000004080e168981 */ /* 0x000f68000c1e1900 */
[----:B------:R-:W5:Y:S04]  /*0420*/  @!P1 LDG.E R18, desc[UR8][R16.64+0x8] ;  /* 0x0000080810129981 */ /* 0x000f68000c1e1900 */
[----:B------:R-:W5:Y:S04]  /*0430*/  @!P1 LDG.E R20, desc[UR8][R14.64+0x8] ;  /* 0x000008080e149981 */ /* 0x000f68000c1e1900 */
[----:B------:R-:W5:Y:S01]  /*0440*/  @!P2 LDG.E R6, desc[UR8][R16.64+0xc] ;  /* 0x00000c081006a981 */ /* 0x000f62000c1e1900 */
[----:B------:R-:W-:-:S05]  /*0450*/  VIADD R21, R19, 0x4 ;  /* 0x0000000413157836 */ /* 0x000fca0000000000 */
[----:B------:R-:W-:-:S04]  /*0460*/  LOP3.LUT R21, R21, 0x1c, RZ, 0xc0, !PT ;  /* 0x0000001c15157812 */ /* 0x000fc800078ec0ff */
[----:B------:R-:W-:-:S04]  /*0470*/  SHF.R.U32.HI R21, RZ, R21, R3 ;  /* 0x00000015ff157219 */ /* 0x000fc80000011603 */
[----:B------:R-:W-:Y:S01]  /*0480*/  LOP3.LUT R21, R21, 0x1, RZ, 0xc0, !PT ;  /* 0x0000000115157812 */ /* 0x000fe200078ec0ff */
[----:B------:R-:W-:-:S03]  /*0490*/  VIADD R23, R19, 0x6 ;  /* 0x0000000613177836 */ /* 0x000fc60000000000 */
[----:B------:R-:W-:Y:S02]  /*04a0*/  ISETP.NE.U32.AND P3, PT, R21, 0x1, PT ;  /* 0x000000011500780c */ /* 0x000fe40003f65070 */
[----:B------:R-:W-:Y:S02]  /*04b0*/  IADD3 R21, PT, PT, R19, 0x5, RZ ;  /* 0x0000000513157810 */ /* 0x000fe40007ffe0ff */
[----:B------:R-:W-:Y:S02]  /*04c0*/  LOP3.LUT R23, R23, 0x1e, RZ, 0xc0, !PT ;  /* 0x0000001e17177812 */ /* 0x000fe400078ec0ff */
[----:B------:R-:W-:Y:S02]  /*04d0*/  LOP3.LUT R21, R21, 0x1d, RZ, 0xc0, !PT ;  /* 0x0000001d15157812 */ /* 0x000fe400078ec0ff */
[--C-:B------:R-:W-:Y:S02]  /*04e0*/  SHF.R.U32.HI R23, RZ, R23, R3.reuse ;  /* 0x00000017ff177219 */ /* 0x100fe40000011603 */
[----:B------:R-:W-:-:S02]  /*04f0*/  SHF.R.U32.HI R21, RZ, R21, R3 ;  /* 0x00000015ff157219 */ /* 0x000fc40000011603 */
[----:B------:R-:W-:Y:S02]  /*0500*/  LOP3.LUT R23, R23, 0x1, RZ, 0xc0, !PT ;  /* 0x0000000117177812 */ /* 0x000fe400078ec0ff */
[----:B------:R-:W-:Y:S02]  /*0510*/  LOP3.LUT R21, R21, 0x1, RZ, 0xc0, !PT ;  /* 0x0000000115157812 */ /* 0x000fe400078ec0ff */
[----:B------:R-:W-:Y:S01]  /*0520*/  ISETP.NE.U32.AND P5, PT, R23, 0x1, PT ;  /* 0x000000011700780c */ /* 0x000fe20003fa5070 */
[----:B------:R-:W-:Y:S01]  /*0530*/  IMAD.MOV.U32 R23, RZ, RZ, 0x1 ;  /* 0x00000001ff177424 */ /* 0x000fe200078e00ff */
[----:B------:R-:W-:Y:S01]  /*0540*/  ISETP.NE.U32.AND P4, PT, R21, 0x1, PT ;  /* 0x000000011500780c */ /* 0x000fe20003f85070 */
[----:B------:R-:W-:-:S05]  /*0550*/  VIADD R21, R19, 0x7 ;  /* 0x0000000713157836 */ /* 0x000fca0000000000 */
[----:B------:R-:W-:-:S04]  /*0560*/  SHF.L.W.U32 R21, R23, R21, RZ ;  /* 0x0000001517157219 */ /* 0x000fc80000000eff */
[----:B------:R-:W-:Y:S02]  /*0570*/  LOP3.LUT R21, R21, R3, RZ, 0xc0, !PT ;  /* 0x0000000315157212 */ /* 0x000fe400078ec0ff */
[----:B--2---:R-:W-:Y:S02]  /*0580*/  @!P6 IADD3 R5, PT, PT, R5, R28, RZ ;  /* 0x0000001c0505e210 */ /* 0x004fe40007ffe0ff */
[----:B------:R-:W2:Y:S01]  /*0590*/  @!P3 LDG.E R28, desc[UR8][R16.64+0x10] ;  /* 0x00001008101cb981 */ /* 0x000ea2000c1e1900 */
[----:B---3--:R-:W-:-:S03]  /*05a0*/  @!P6 IMAD.IADD R7, R7, 0x1, R26 ;  /* 0x000000010707e824 */ /* 0x008fc600078e021a */
[----:B------:R-:W3:Y:S01]  /*05b0*/  @!P2 LDG.E R26, desc[UR8][R14.64+0xc] ;  /* 0x00000c080e1aa981 */ /* 0x000ee2000c1e1900 */
[----:B------:R-:W-:Y:S01]  /*05c0*/  ISETP.GE.AND P6, PT, R21, 0x1, PT ;  /* 0x000000011500780c */ /* 0x000fe20003fc6270 */
[----:B----4-:R-:W-:Y:S02]  /*05d0*/  @!P0 IMAD.IADD R7, R7, 0x1, R24 ;  /* 0x0000000107078824 */ /* 0x010fe400078e0218 */
[----:B------:R-:W4:Y:S01]  /*05e0*/  @!P3 LDG.E R24, desc[UR8][R14.64+0x10] ;  /* 0x000010080e18b981 */ /* 0x000f22000c1e1900 */
[----:B-----5:R-:W-:-:S03]  /*05f0*/  @!P0 IMAD.IADD R5, R5, 0x1, R22 ;  /* 0x0000000105058824 */ /* 0x020fc600078e0216 */
[----:B------:R-:W5:Y:S01]  /*0600*/  @!P4 LDG.E R22, desc[UR8][R14.64+0x14] ;  /* 0x000014080e16c981 */ /* 0x000f62000c1e1900 */
[----:B------:R-:W-:-:S03]  /*0610*/  @!P1 IMAD.IADD R7, R7, 0x1, R18 ;  /* 0x0000000107079824 */ /* 0x000fc600078e0212 */
[----:B------:R-:W5:Y:S01]  /*0620*/  @!P4 LDG.E R18, desc[UR8][R16.64+0x14] ;  /* 0x000014081012c981 */ /* 0x000f62000c1e1900 */
[----:B------:R-:W-:-:S03]  /*0630*/  @!P1 IMAD.IADD R5, R5, 0x1, R20 ;  /* 0x0000000105059824 */ /* 0x000fc600078e0214 */
[----:B------:R-:W5:Y:S01]  /*0640*/  @!P5 LDG.E R20, desc[UR8][R14.64+0x18] ;  /* 0x000018080e14d981 */ /* 0x000f62000c1e1900 */
[----:B------:R-:W-:-:S03]  /*0650*/  @!P2 IADD3 R7, PT, PT, R7, R6, RZ ;  /* 0x000000060707a210 */ /* 0x000fc60007ffe0ff */
[----:B------:R-:W5:Y:S04]  /*0660*/  @!P5 LDG.E R6, desc[UR8][R16.64+0x18] ;  /* 0x000018081006d981 */ /* 0x000f68000c1e1900 */
[----:B------:R-:W5:Y:S04]  /*0670*/  @P6 LDG.E R21, desc[UR8][R16.64+0x1c] ;  /* 0x00001c0810156981 */ /* 0x000f68000c1e1900 */
[----:B------:R-:W5:Y:S01]  /*0680*/  @P6 LDG.E R23, desc[UR8][R14.64+0x1c] ;  /* 0x00001c080e176981 */ /* 0x000f62000c1e1900 */
[----:B------:R-:W-:-:S05]  /*0690*/  VIADD R19, R19, 0x8 ;  /* 0x0000000813137836 */ /* 0x000fca0000000000 */
[----:B------:R-:W-:Y:S01]  /*06a0*/  ISETP.NE.AND P0, PT, R19, UR4, PT ;  /* 0x0000000413007c0c */ /* 0x000fe2000bf05270 */
[----:B--2---:R-:W-:Y:S02]  /*06b0*/  @!P3 IMAD.IADD R7, R7, 0x1, R28 ;  /* 0x000000010707b824 */ /* 0x004fe400078e021c */
[----:B---3--:R-:W-:-:S04]  /*06c0*/  @!P2 IMAD.IADD R5, R5, 0x1, R26 ;  /* 0x000000010505a824 */ /* 0x008fc800078e021a */
[----:B----4-:R-:W-:-:S04]  /*06d0*/  @!P3 IMAD.IADD R5, R5, 0x1, R24 ;  /* 0x000000010505b824 */ /* 0x010fc800078e0218 */
[----:B-----5:R-:W-:Y:S01]  /*06e0*/  @!P4 IMAD.IADD R5, R5, 0x1, R22 ;  /* 0x000000010505c824 */ /* 0x020fe200078e0216 */
[----:B------:R-:W-:-:S03]  /*06f0*/  @!P4 IADD3 R7, PT, PT, R7, R18, RZ ;  /* 0x000000120707c210 */ /* 0x000fc60007ffe0ff */
[----:B------:R-:W-:Y:S02]  /*0700*/  @!P5 IMAD.IADD R5, R5, 0x1, R20 ;  /* 0x000000010505d824 */ /* 0x000fe400078e0214 */
[----:B------:R-:W-:-:S04]  /*0710*/  @!P5 IMAD.IADD R7, R7, 0x1, R6 ;  /* 0x000000010707d824 */ /* 0x000fc800078e0206 */
[----:B------:R-:W-:Y:S01]  /*0720*/  @P6 IMAD.IADD R7, R7, 0x1, R21 ;  /* 0x0000000107076824 */ /* 0x000fe200078e0215 */
[----:B------:R-:W-:Y:S01]  /*0730*/  @P6 IADD3 R5, PT, PT, R5, R23, RZ ;  /* 0x0000001705056210 */ /* 0x000fe20007ffe0ff */
[----:B------:R-:W-:Y:S06]  /*0740*/  @P0 BRA `(.L_x_2) ;  /* 0xfffffff800d00947 */ /* 0x000fec000383ffff */
[----:B------:R-:W-:-:S07]  /*0750*/  IMAD.U32 R25, RZ, RZ, UR4 ;  /* 0x00000004ff197e24 */ /* 0x000fce000f8e00ff */
.L_x_1:
[----:B------:R-:W-:-:S09]  /*0760*/  UISETP.NE.AND UP1, UPT, UR5, URZ, UPT ;  /* 0x000000ff0500728c */ /* 0x000fd2000bf25270 */
[----:B------:R-:W-:Y:S05]  /*0770*/  BRA.U !UP1, `(.L_x_3) ;  /* 0x0000000509807547 */ /* 0x000fea000b800000 */
[----:B------:R-:W-:Y:S01]  /*0780*/  UISETP.NE.AND UP1, UPT, UR7, URZ, UPT ;  /* 0x000000ff0700728c */ /* 0x000fe2000bf25270 */
[----:B------:R-:W-:Y:S10]  /*0790*/  BRA.U !UP0, `(.L_x_4) ;  /* 0x0000000108c47547 */ /* 0x000ff4000b800000 */
[----:B------:R-:W-:Y:S01]  /*07a0*/  IMAD.MOV.U32 R13, RZ, RZ, 0x1 ;  /* 0x00000001ff0d7424 */ /* 0x000fe200078e00ff */
[C---:B------:R-:W-:Y:S01]  /*07b0*/  IADD3 R12, PT, PT, R25.reuse, 0x3, RZ ;  /* 0x00000003190c7810 */ /* 0x040fe20007ffe0ff */
[C---:B------:R-:W-:Y:S02]  /*07c0*/  VIADD R10, R25.reuse, 0x1 ;  /* 0x00000001190a7836 */ /* 0x040fe40000000000 */
[----:B------:R-:W-:Y:S01]  /*07d0*/  VIADD R11, R25, 0x2 ;  /* 0x00000002190b7836 */ /* 0x000fe20000000000 */
[C---:B------:R-:W-:Y:S02]  /*07e0*/  SHF.L.W.U32 R6, R13.reuse, R25, RZ ;  /* 0x000000190d067219 */ /* 0x040fe40000000eff */
[----:B------:R-:W-:Y:S02]  /*07f0*/  SHF.L.W.U32 R10, R13, R10, RZ ;  /* 0x0000000a0d0a7219 */ /* 0x000fe40000000eff */
[-C--:B------:R-:W-:Y:S02]  /*0800*/  LOP3.LUT R6, R6, R3.reuse, RZ, 0xc0, !PT ;  /* 0x0000000306067212 */ /* 0x080fe400078ec0ff */
[----:B------:R-:W-:-:S02]  /*0810*/  LOP3.LUT R10, R10, R3, RZ, 0xc0, !PT ;  /* 0x000000030a0a7212 */ /* 0x000fc400078ec0ff */
[----:B------:R-:W-:Y:S02]  /*0820*/  ISETP.GE.AND P0, PT, R6, 0x1, PT ;  /* 0x000000010600780c */ /* 0x000fe40003f06270 */
[C---:B------:R-:W-:Y:S02]  /*0830*/  SHF.L.W.U32 R6, R13.reuse, R11, RZ ;  /* 0x0000000b0d067219 */ /* 0x040fe40000000eff */
[----:B------:R-:W-:Y:S02]  /*0840*/  ISETP.GE.AND P1, PT, R10, 0x1, PT ;  /* 0x000000010a00780c */ /* 0x000fe40003f26270 */
[----:B------:R-:W-:Y:S02]  /*0850*/  LOP3.LUT R6, R6, R3, RZ, 0xc0, !PT ;  /* 0x0000000306067212 */ /* 0x000fe400078ec0ff */
[----:B------:R-:W-:Y:S02]  /*0860*/  SHF.L.W.U32 R12, R13, R12, RZ ;  /* 0x0000000c0d0c7219 */ /* 0x000fe40000000eff */
[----:B------:R-:W-:-:S02]  /*0870*/  ISETP.GE.AND P2, PT, R6, 0x1, PT ;  /* 0x000000010600780c */ /* 0x000fc40003f46270 */
[----:B------:R-:W-:Y:S01]  /*0880*/  LOP3.LUT R12, R12, R3, RZ, 0xc0, !PT ;  /* 0x000000030c0c7212 */ /* 0x000fe200078ec0ff */
[----:B------:R-:W0:Y:S03]  /*0890*/  @P0 LDC.64 R26, c[0x0][0x398] ;  /* 0x0000e600ff1a0b82 */ /* 0x000e260000000a00 */
[----:B------:R-:W-:-:S05]  /*08a0*/  ISETP.GE.AND P3, PT, R12, 0x1, PT ;  /* 0x000000010c00780c */ /* 0x000fca0003f66270 */
[----:B------:R-:W1:Y:S08]  /*08b0*/  @P0 LDC.64 R20, c[0x0][0x388] ;  /* 0x0000e200ff140b82 */ /* 0x000e700000000a00 */
[----:B------:R-:W2:Y:S08]  /*08c0*/  @P1 LDC.64 R22, c[0x0][0x398] ;  /* 0x0000e600ff161b82 */ /* 0x000eb00000000a00 */
[----:B------:R-:W3:Y:S01]  /*08d0*/  @P1 LDC.64 R10, c[0x0][0x388] ;  /* 0x0000e200ff0a1b82 */ /* 0x000ee20000000a00 */
[----:B0-----:R-:W-:-:S05]  /*08e0*/  @P0 IMAD.WIDE.U32 R26, R25, 0x4, R26 ;  /* 0x00000004191a0825 */ /* 0x001fca00078e001a */
[----:B------:R-:W4:Y:S02]  /*08f0*/  @P0 LDG.E R6, desc[UR8][R26.64] ;  /* 0x000000081a060981 */ /* 0x000f24000c1e1900 */
[----:B------:R-:W0:Y:S08]  /*0900*/  @P2 LDC.64 R12, c[0x0][0x398] ;  /* 0x0000e600ff0c2b82 */ /* 0x000e300000000a00 */
[----:B------:R-:W5:Y:S08]  /*0910*/  @P2 LDC.64 R14, c[0x0][0x388] ;  /* 0x0000e200ff0e2b82 */ /* 0x000f700000000a00 */
[----:B------:R-:W5:Y:S08]  /*0920*/  @P3 LDC.64 R16, c[0x0][0x398] ;  /* 0x0000e600ff103b82 */ /* 0x000f700000000a00 */
[----:B------:R-:W5:Y:S01]  /*0930*/  @P3 LDC.64 R18, c[0x0][0x388] ;  /* 0x0000e200ff123b82 */ /* 0x000f620000000a00 */
[----:B-1----:R-:W-:-:S04]  /*0940*/  @P0 IMAD.WIDE.U32 R20, R25, 0x4, R20 ;  /* 0x0000000419140825 */ /* 0x002fc800078e0014 */
[C---:B--2---:R-:W-:Y:S02]  /*0950*/  @P1 IMAD.WIDE.U32 R22, R25.reuse, 0x4, R22 ;  /* 0x0000000419161825 */ /* 0x044fe400078e0016 */
[----:B------:R-:W2:Y:S02]  /*0960*/  @P0 LDG.E R20, desc[UR8][R20.64] ;  /* 0x0000000814140981 */ /* 0x000ea4000c1e1900 */
[C---:B---3--:R-:W-:Y:S02]  /*0970*/  @P1 IMAD.WIDE.U32 R10, R25.reuse, 0x4, R10 ;  /* 0x00000004190a1825 */ /* 0x048fe400078e000a */
[----:B------:R-:W3:Y:S02]  /*0980*/  @P1 LDG.E R22, desc[UR8][R22.64+0x4] ;  /* 0x0000040816161981 */ /* 0x000ee4000c1e1900 */
[C---:B0-----:R-:W-:Y:S02]  /*0990*/  @P2 IMAD.WIDE.U32 R12, R25.reuse, 0x4, R12 ;  /* 0x00000004190c2825 */ /* 0x041fe400078e000c */
[----:B------:R-:W3:Y:S02]  /*09a0*/  @P1 LDG.E R10, desc[UR8][R10.64+0x4] ;  /* 0x000004080a0a1981 */ /* 0x000ee4000c1e1900 */
[----:B-----5:R-:W-:-:S02]  /*09b0*/  @P2 IMAD.WIDE.U32 R14, R25, 0x4, R14 ;  /* 0x00000004190e2825 */ /* 0x020fc400078e000e */
[----:B------:R-:W5:Y:S02]  /*09c0*/  @P2 LDG.E R12, desc[UR8][R12.64+0x8] ;  /* 0x000008080c0c2981 */ /* 0x000f64000c1e1900 */
[C---:B------:R-:W-:Y:S02]  /*09d0*/  @P3 IMAD.WIDE.U32 R16, R25.reuse, 0x4, R16 ;  /* 0x0000000419103825 */ /* 0x040fe400078e0010 */
[----:B------:R-:W5:Y:S02]  /*09e0*/  @P2 LDG.E R14, desc[UR8][R14.64+0x8] ;  /* 0x000008080e0e2981 */ /* 0x000f64000c1e1900 */
[C---:B------:R-:W-:Y:S02]  /*09f0*/  @P3 IMAD.WIDE.U32 R18, R25.reuse, 0x4, R18 ;  /* 0x0000000419123825 */ /* 0x040fe400078e0012 */
[----:B------:R-:W5:Y:S04]  /*0a00*/  @P3 LDG.E R16, desc[UR8][R16.64+0xc] ;  /* 0x00000c0810103981 */ /* 0x000f68000c1e1900 */
[----:B------:R-:W5:Y:S01]  /*0a10*/  @P3 LDG.E R18, desc[UR8][R18.64+0xc] ;  /* 0x00000c0812123981 */ /* 0x000f62000c1e1900 */
[----:B------:R-:W-:-:S02]  /*0a20*/  VIADD R25, R25, 0x4 ;  /* 0x0000000419197836 */ /* 0x000fc40000000000 */
[----:B----4-:R-:W-:Y:S02]  /*0a30*/  @P0 IMAD.IADD R7, R7, 0x1, R6 ;  /* 0x0000000107070824 */ /* 0x010fe400078e0206 */
[----:B--2---:R-:W-:Y:S02]  /*0a40*/  @P0 IMAD.IADD R5, R5, 0x1, R20 ;  /* 0x0000000105050824 */ /* 0x004fe400078e0214 */
[----:B---3--:R-:W-:Y:S02]  /*0a50*/  @P1 IMAD.IADD R7, R7, 0x1, R22 ;  /* 0x0000000107071824 */ /* 0x008fe400078e0216 */
[----:B------:R-:W-:-:S03]  /*0a60*/  @P1 IMAD.IADD R5, R5, 0x1, R10 ;  /* 0x0000000105051824 */ /* 0x000fc600078e020a */
[----:B-----5:R-:W-:Y:S01]  /*0a70*/  @P2 IADD3 R7, PT, PT, R7, R12, RZ ;  /* 0x0000000c07072210 */ /* 0x020fe20007ffe0ff */
[----:B------:R-:W-:-:S04]  /*0a80*/  @P2 IMAD.IADD R5, R5, 0x1, R14 ;  /* 0x0000000105052824 */ /* 0x000fc800078e020e */
[----:B------:R-:W-:Y:S02]  /*0a90*/  @P3 IMAD.IADD R7, R7, 0x1, R16 ;  /* 0x0000000107073824 */ /* 0x000fe400078e0210 */
[----:B------:R-:W-:-:S07]  /*0aa0*/  @P3 IMAD.IADD R5, R5, 0x1, R18 ;  /* 0x0000000105053824 */ /* 0x000fce00078e0212 */
.L_x_4:
[----:B------:R-:W-:Y:S04]  /*0ab0*/  BSSY.RECONVERGENT B1, `(.L_x_3) ;  /* 0x000002c000017945 */ /* 0x000fe80003800200 */
[----:B------:R-:W-:Y:S05]  /*0ac0*/  BRA.U !UP1, `(.L_x_5) ;  /* 0x0000000109a87547 */ /* 0x000fea000b800000 */
[----:B------:R-:W0:Y:S01]  /*0ad0*/  LDC R18, c[0x0][0x3a0] ;  /* 0x0000e800ff127b82 */ /* 0x000e220000000800 */
[----:B------:R-:W-:Y:S01]  /*0ae0*/  UISETP.NE.AND UP1, UPT, UR7, 0x1, UPT ;  /* 0x000000010700788c */ /* 0x000fe2000bf25270 */
[----:B------:R-:W-:-:S08]  /*0af0*/  MOV R6, 0x1 ;  /* 0x0000000100067802 */ /* 0x000fd00000000f00 */
[----:B------:R-:W-:Y:S05]  /*0b00*/  BRA.U !UP1, `(.L_x_6) ;  /* 0x0000000109647547 */ /* 0x000fea000b800000 */
[----:B------:R-:W-:Y:S02]  /*0b10*/  IMAD.MOV.U32 R10, RZ, RZ, 0x1 ;  /* 0x00000001ff0a7424 */ /* 0x000fe400078e00ff */
[----:B------:R-:W-:-:S03]  /*0b20*/  VIADD R11, R25, 0x1 ;  /* 0x00000001190b7836 */ /* 0x000fc60000000000 */
[C---:B------:R-:W-:Y:S02]  /*0b30*/  SHF.L.W.U32 R12, R10.reuse, R25, RZ ;  /* 0x000000190a0c7219 */ /* 0x040fe40000000eff */
[----:B------:R-:W-:Y:S02]  /*0b40*/  SHF.L.W.U32 R10, R10, R11, RZ ;  /* 0x0000000b0a0a7219 */ /* 0x000fe40000000eff */
[-C--:B------:R-:W-:Y:S02]  /*0b50*/  LOP3.LUT R12, R12, R3.reuse, RZ, 0xc0, !PT ;  /* 0x000000030c0c7212 */ /* 0x080fe400078ec0ff */
[----:B------:R-:W-:Y:S02]  /*0b60*/  LOP3.LUT R10, R10, R3, RZ, 0xc0, !PT ;  /* 0x000000030a0a7212 */ /* 0x000fe400078ec0ff */
[----:B------:R-:W-:Y:S02]  /*0b70*/  ISETP.GE.AND P0, PT, R12, 0x1, PT ;  /* 0x000000010c00780c */ /* 0x000fe40003f06270 */
[----:B------:R-:W-:-:S11]  /*0b80*/  ISETP.GE.AND P1, PT, R10, 0x1, PT ;  /* 0x000000010a00780c */ /* 0x000fd60003f26270 */
[----:B------:R-:W1:Y:S08]  /*0b90*/  @P0 LDC.64 R14, c[0x0][0x388] ;  /* 0x0000e200ff0e0b82 */ /* 0x000e700000000a00 */
[----:B------:R-:W2:Y:S08]  /*0ba0*/  @P0 LDC.64 R12, c[0x0][0x398] ;  /* 0x0000e600ff0c0b82 */ /* 0x000eb00000000a00 */
[----:B------:R-:W3:Y:S08]  /*0bb0*/  @P1 LDC.64 R16, c[0x0][0x398] ;  /* 0x0000e600ff101b82 */ /* 0x000ef00000000a00 */
[----:B------:R-:W4:Y:S01]  /*0bc0*/  @P1 LDC.64 R10, c[0x0][0x388] ;  /* 0x0000e200ff0a1b82 */ /* 0x000f220000000a00 */
[----:B-1----:R-:W-:-:S06]  /*0bd0*/  @P0 IMAD.WIDE.U32 R14, R25, 0x4, R14 ;  /* 0x00000004190e0825 */ /* 0x002fcc00078e000e */
[----:B------:R-:W5:Y:S01]  /*0be0*/  @P0 LDG.E R14, desc[UR8][R14.64] ;  /* 0x000000080e0e0981 */ /* 0x000f62000c1e1900 */
[----:B--2---:R-:W-:-:S06]  /*0bf0*/  @P0 IMAD.WIDE.U32 R12, R25, 0x4, R12 ;  /* 0x00000004190c0825 */ /* 0x004fcc00078e000c */
[----:B------:R-:W2:Y:S01]  /*0c00*/  @P0 LDG.E R12, desc[UR8][R12.64] ;  /* 0x000000080c0c0981 */ /* 0x000ea2000c1e1900 */
[----:B---3--:R-:W-:-:S06]  /*0c10*/  @P1 IMAD.WIDE.U32 R16, R25, 0x4, R16 ;  /* 0x0000000419101825 */ /* 0x008fcc00078e0010 */
[----:B------:R-:W3:Y:S01]  /*0c20*/  @P1 LDG.E R16, desc[UR8][R16.64+0x4] ;  /* 0x0000040810101981 */ /* 0x000ee2000c1e1900 */
[----:B----4-:R-:W-:-:S06]  /*0c30*/  @P1 IMAD.WIDE.U32 R10, R25, 0x4, R10 ;  /* 0x00000004190a1825 */ /* 0x010fcc00078e000a */
[----:B------:R-:W4:Y:S01]  /*0c40*/  @P1 LDG.E R10, desc[UR8][R10.64+0x4] ;  /* 0x000004080a0a1981 */ /* 0x000f22000c1e1900 */
[----:B------:R-:W-:Y:S01]  /*0c50*/  VIADD R25, R25, 0x2 ;  /* 0x0000000219197836 */ /* 0x000fe20000000000 */
[----:B-----5:R-:W-:Y:S01]  /*0c60*/  @P0 IADD3 R5, PT, PT, R5, R14, RZ ;  /* 0x0000000e05050210 */ /* 0x020fe20007ffe0ff */
[----:B--2---:R-:W-:-:S04]  /*0c70*/  @P0 IMAD.IADD R7, R7, 0x1, R12 ;  /* 0x0000000107070824 */ /* 0x004fc800078e020c */
[----:B---3--:R-:W-:Y:S02]  /*0c80*/  @P1 IMAD.IADD R7, R7, 0x1, R16 ;  /* 0x0000000107071824 */ /* 0x008fe400078e0210 */
[----:B----4-:R-:W-:-:S07]  /*0c90*/  @P1 IMAD.IADD R5, R5, 0x1, R10 ;  /* 0x0000000105051824 */ /* 0x010fce00078e020a */
.L_x_6:
[----:B------:R-:W-:Y:S02]  /*0ca0*/  SHF.L.W.U32 R6, R6, R25, RZ ;  /* 0x0000001906067219 */ /* 0x000fe40000000eff */
[----:B0-----:R-:W-:Y:S02]  /*0cb0*/  LOP3.LUT P0, RZ, R18, 0x1, RZ, 0xc0, !PT ;  /* 0x0000000112ff7812 */ /* 0x001fe4000780c0ff */
[----:B------:R-:W-:-:S04]  /*0cc0*/  LOP3.LUT R6, R6, R3, RZ, 0xc0, !PT ;  /* 0x0000000306067212 */ /* 0x000fc800078ec0ff */
[----:B------:R-:W-:-:S13]  /*0cd0*/  ISETP.LT.OR P0, PT, R6, 0x1, !P0 ;  /* 0x000000010600780c */ /* 0x000fda0004701670 */
[----:B------:R-:W-:Y:S05]  /*0ce0*/  @P0 BRA `(.L_x_5) ;  /* 0x0000000000200947 */ /* 0x000fea0003800000 */
[----:B------:R-:W0:Y:S08]  /*0cf0*/  LDC.64 R10, c[0x0][0x398] ;  /* 0x0000e600ff0a7b82 */ /* 0x000e300000000a00 */
[----:B------:R-:W1:Y:S01]  /*0d00*/  LDC.64 R12, c[0x0][0x388] ;  /* 0x0000e200ff0c7b82 */ /* 0x000e620000000a00 */
[----:B0-----:R-:W-:-:S06]  /*0d10*/  IMAD.WIDE.U32 R10, R25, 0x4, R10 ;  /* 0x00000004190a7825 */ /* 0x001fcc00078e000a */
[----:B------:R-:W2:Y:S01]  /*0d20*/  LDG.E R10, desc[UR8][R10.64] ;  /* 0x000000080a0a7981 */ /* 0x000ea2000c1e1900 */
[----:B-1----:R-:W-:-:S06]  /*0d30*/  IMAD.WIDE.U32 R12, R25, 0x4, R12 ;  /* 0x00000004190c7825 */ /* 0x002fcc00078e000c */
[----:B------:R-:W3:Y:S01]  /*0d40*/  LDG.E R12, desc[UR8][R12.64] ;  /* 0x000000080c0c7981 */ /* 0x000ee2000c1e1900 */
[----:B--2---:R-:W-:Y:S01]  /*0d50*/  IADD3 R7, PT, PT, R7, R10, RZ ;  /* 0x0000000a07077210 */ /* 0x004fe20007ffe0ff */
[----:B---3--:R-:W-:-:S07]  /*0d60*/  IMAD.IADD R5, R5, 0x1, R12 ;  /* 0x0000000105057824 */ /* 0x008fce00078e020c */
.L_x_5:
[----:B------:R-:W-:Y:S05]  /*0d70*/  BSYNC.RECONVERGENT B1 ;  /* 0x0000000000017941 */ /* 0x000fea0003800200 */
.L_x_3:
[----:B------:R-:W0:Y:S01]  /*0d80*/  LDCU UR6, c[0x0][0x384] ;  /* 0x00007080ff0677ac */ /* 0x000e220008000800 */
[----:B------:R-:W-:-:S04]  /*0d90*/  ISETP.GT.AND P0, PT, R7, R2, PT ;  /* 0x000000020700720c */ /* 0x000fc80003f04270 */
[----:B0-----:R-:W-:-:S04]  /*0da0*/  ISETP.LE.AND P0, PT, R5, UR6, P0 ;  /* 0x0000000605007c0c */ /* 0x001fc80008703270 */
[C---:B------:R-:W-:Y:S01]  /*0db0*/  SEL R0, R3.reuse, R0, P0 ;  /* 0x0000000003007207 */ /* 0x040fe20000000000 */
[----:B------:R-:W-:Y:S01]  /*0dc0*/  VIADD R3, R3, 0x1 ;  /* 0x0000000103037836 */ /* 0x000fe20000000000 */
[----:B------:R-:W-:-:S04]  /*0dd0*/  SEL R2, R7, R2, P0 ;  /* 0x0000000207027207 */ /* 0x000fc80000000000 */
[----:B------:R-:W-:-:S13]  /*0de0*/  ISETP.GE.AND P1, PT, R3, R4, PT ;  /* 0x000000040300720c */ /* 0x000fda0003f26270 */
[----:B------:R-:W-:Y:S05]  /*0df0*/  @!P1 BRA `(.L_x_7) ;  /* 0xfffffff000f89947 */ /* 0x000fea000383ffff */
[----:B------:R-:W-:Y:S05]  /*0e00*/  BSYNC.RECONVERGENT B0 ;  /* 0x0000000000007941 */ /* 0x000fea0003800200 */
.L_x_0:
[----:B------:R-:W-:Y:S04]  /*0e10*/  STG.E desc[UR8][R8.64], R0 ;  /* 0x0000000008007986 */ /* 0x000fe8000c101908 */
[----:B------:R-:W-:Y:S01]  /*0e20*/  STG.E desc[UR8][R8.64+0x4], R2 ;  /* 0x0000040208007986 */ /* 0x000fe2000c101908 */
[----:B------:R-:W-:Y:S05]  /*0e30*/  EXIT ;  /* 0x000000000000794d */ /* 0x000fea0003800000 */
.L_x_8:
[----:B------:R-:W-:-:S00]  /*0e40*/  BRA `(.L_x_8) ;  /* 0xfffffffc00fc7947 */ /* 0x000fc0000383ffff */
[----:B------:R-:W-:-:S00]  /*0e50*/  NOP ;  /* 0x0000000000007918 */ /* 0x000fc00000000000 */
        /* <DEDUP_REMOVED lines=10> */
.L_x_9:


//--------------------- .nv.shared.reserved.0     --------------------------
	.section	.nv.shared.reserved.0,"aw",@nobits
	.weak		__nv_reservedSMEM_offset_0_alias
	.size		__nv_reservedSMEM_offset_0_alias, 0, 64
	.other		__nv_reservedSMEM_offset_0_alias,@"STO_CUDA_RESERVED_SHARED STV_DEFAULT"
__nv_reservedSMEM_offset_0_alias:
	.zero		0
	.zero		64


//--------------------- .nv.constant0.add         --------------------------
	.section	.nv.constant0.add,"a",@progbits
	.sectionflags	@""
	.align	4
.nv.constant0.add:
	.zero		952


//--------------------- SYMBOLS --------------------------

	.type		.nv.reservedSmem.offset0,@object
	.size		.nv.reservedSmem.offset0,0x4
